//
// Generated by NVIDIA NVVM Compiler
//
// Compiler Build ID: CL-36424714
// Cuda compilation tools, release 13.0, V13.0.88
// Based on NVVM 20.0.0
//

.version 9.0
.target sm_100
.address_size 64

	// .globl	_Z11gemv_kernelP6__halfS0_S0_jj
// _ZZ11gemv_kernelP6__halfS0_S0_jjE13warpLevelSums has been demoted

.visible .entry _Z11gemv_kernelP6__halfS0_S0_jj(
	.param .u64 .ptr .align 1 _Z11gemv_kernelP6__halfS0_S0_jj_param_0,
	.param .u64 .ptr .align 1 _Z11gemv_kernelP6__halfS0_S0_jj_param_1,
	.param .u64 .ptr .align 1 _Z11gemv_kernelP6__halfS0_S0_jj_param_2,
	.param .u32 _Z11gemv_kernelP6__halfS0_S0_jj_param_3,
	.param .u32 _Z11gemv_kernelP6__halfS0_S0_jj_param_4
)
{
	.reg .pred 	%p<40>;
	.reg .b16 	%rs<115>;
	.reg .b32 	%r<154>;
	.reg .b32 	%f<300>;
	.reg .b64 	%rd<40>;
	// demoted variable
	.shared .align 4 .b8 _ZZ11gemv_kernelP6__halfS0_S0_jjE13warpLevelSums[8192];
	ld.param.u64 	%rd5, [_Z11gemv_kernelP6__halfS0_S0_jj_param_0];
	ld.param.u64 	%rd6, [_Z11gemv_kernelP6__halfS0_S0_jj_param_1];
	ld.param.u32 	%r44, [_Z11gemv_kernelP6__halfS0_S0_jj_param_3];
	ld.param.u32 	%r45, [_Z11gemv_kernelP6__halfS0_S0_jj_param_4];
	cvta.to.global.u64 	%rd1, %rd5;
	cvta.to.global.u64 	%rd2, %rd6;
	mov.u32 	%r1, %tid.x;
	mov.u32 	%r46, %ctaid.y;
	mov.u32 	%r47, %ntid.y;
	mov.u32 	%r2, %tid.y;
	mad.lo.s32 	%r3, %r46, %r47, %r2;
	shr.u32 	%r4, %r45, 3;
	setp.lt.u32 	%p1, %r45, 8;
	mov.f32 	%f278, 0f00000000;
	@%p1 bra 	$L__BB0_22;
	mov.u32 	%r5, %ntid.x;
	shr.u32 	%r6, %r44, 3;
	mul.lo.s32 	%r7, %r6, %r3;
	add.s32 	%r49, %r4, -1;
	setp.lt.u32 	%p2, %r49, 3;
	mov.f32 	%f278, 0f00000000;
	mov.b32 	%r153, 0;
	@%p2 bra 	$L__BB0_12;
	and.b32  	%r51, %r4, 536870908;
	neg.s32 	%r151, %r51;
	add.s32 	%r150, %r1, %r5;
	add.s32 	%r149, %r150, %r7;
	shl.b32 	%r52, %r5, 1;
	add.s32 	%r148, %r1, %r52;
	add.s32 	%r143, %r1, %r7;
	add.s32 	%r147, %r143, %r52;
	mul.lo.s32 	%r53, %r5, 3;
	add.s32 	%r146, %r1, %r53;
	add.s32 	%r145, %r143, %r53;
	mov.f32 	%f278, 0f00000000;
	mov.u32 	%r144, %r1;
$L__BB0_3:
	.pragma "nounroll";
	setp.ge.u32 	%p3, %r144, %r6;
	@%p3 bra 	$L__BB0_5;
	mul.wide.u32 	%rd7, %r144, 16;
	add.s64 	%rd8, %rd2, %rd7;
	ld.global.v4.f32 	{%f62, %f63, %f64, %f65}, [%rd8];
	mul.wide.u32 	%rd9, %r143, 16;
	add.s64 	%rd10, %rd1, %rd9;
	ld.global.v4.f32 	{%f66, %f67, %f68, %f69}, [%rd10];
	mov.b32 	%r54, %f62;
	mov.b32 	{%rs1, %rs3}, %r54;
	// begin inline asm
	{  cvt.f32.f16 %f46, %rs1;}

	// end inline asm
	mov.b32 	%r55, %f66;
	mov.b32 	{%rs2, %rs4}, %r55;
	// begin inline asm
	{  cvt.f32.f16 %f47, %rs2;}

	// end inline asm
	fma.rn.f32 	%f70, %f46, %f47, %f278;
	// begin inline asm
	{  cvt.f32.f16 %f48, %rs3;}

	// end inline asm
	// begin inline asm
	{  cvt.f32.f16 %f49, %rs4;}

	// end inline asm
	fma.rn.f32 	%f71, %f48, %f49, %f70;
	mov.b32 	%r56, %f63;
	mov.b32 	{%rs5, %rs7}, %r56;
	// begin inline asm
	{  cvt.f32.f16 %f50, %rs5;}

	// end inline asm
	mov.b32 	%r57, %f67;
	mov.b32 	{%rs6, %rs8}, %r57;
	// begin inline asm
	{  cvt.f32.f16 %f51, %rs6;}

	// end inline asm
	fma.rn.f32 	%f72, %f50, %f51, %f71;
	// begin inline asm
	{  cvt.f32.f16 %f52, %rs7;}

	// end inline asm
	// begin inline asm
	{  cvt.f32.f16 %f53, %rs8;}

	// end inline asm
	fma.rn.f32 	%f73, %f52, %f53, %f72;
	mov.b32 	%r58, %f64;
	mov.b32 	{%rs9, %rs11}, %r58;
	// begin inline asm
	{  cvt.f32.f16 %f54, %rs9;}

	// end inline asm
	mov.b32 	%r59, %f68;
	mov.b32 	{%rs10, %rs12}, %r59;
	// begin inline asm
	{  cvt.f32.f16 %f55, %rs10;}

	// end inline asm
	fma.rn.f32 	%f74, %f54, %f55, %f73;
	// begin inline asm
	{  cvt.f32.f16 %f56, %rs11;}

	// end inline asm
	// begin inline asm
	{  cvt.f32.f16 %f57, %rs12;}

	// end inline asm
	fma.rn.f32 	%f75, %f56, %f57, %f74;
	mov.b32 	%r60, %f65;
	mov.b32 	{%rs13, %rs15}, %r60;
	// begin inline asm
	{  cvt.f32.f16 %f58, %rs13;}

	// end inline asm
	mov.b32 	%r61, %f69;
	mov.b32 	{%rs14, %rs16}, %r61;
	// begin inline asm
	{  cvt.f32.f16 %f59, %rs14;}

	// end inline asm
	fma.rn.f32 	%f76, %f58, %f59, %f75;
	// begin inline asm
	{  cvt.f32.f16 %f60, %rs15;}

	// end inline asm
	// begin inline asm
	{  cvt.f32.f16 %f61, %rs16;}

	// end inline asm
	fma.rn.f32 	%f278, %f60, %f61, %f76;
$L__BB0_5:
	setp.ge.u32 	%p4, %r150, %r6;
	@%p4 bra 	$L__BB0_7;
	mul.wide.u32 	%rd11, %r150, 16;
	add.s64 	%rd12, %rd2, %rd11;
	ld.global.v4.f32 	{%f93, %f94, %f95, %f96}, [%rd12];
	mul.wide.u32 	%rd13, %r149, 16;
	add.s64 	%rd14, %rd1, %rd13;
	ld.global.v4.f32 	{%f97, %f98, %f99, %f100}, [%rd14];
	mov.b32 	%r62, %f93;
	mov.b32 	{%rs17, %rs19}, %r62;
	// begin inline asm
	{  cvt.f32.f16 %f77, %rs17;}

	// end inline asm
	mov.b32 	%r63, %f97;
	mov.b32 	{%rs18, %rs20}, %r63;
	// begin inline asm
	{  cvt.f32.f16 %f78, %rs18;}

	// end inline asm
	fma.rn.f32 	%f101, %f77, %f78, %f278;
	// begin inline asm
	{  cvt.f32.f16 %f79, %rs19;}

	// end inline asm
	// begin inline asm
	{  cvt.f32.f16 %f80, %rs20;}

	// end inline asm
	fma.rn.f32 	%f102, %f79, %f80, %f101;
	mov.b32 	%r64, %f94;
	mov.b32 	{%rs21, %rs23}, %r64;
	// begin inline asm
	{  cvt.f32.f16 %f81, %rs21;}

	// end inline asm
	mov.b32 	%r65, %f98;
	mov.b32 	{%rs22, %rs24}, %r65;
	// begin inline asm
	{  cvt.f32.f16 %f82, %rs22;}

	// end inline asm
	fma.rn.f32 	%f103, %f81, %f82, %f102;
	// begin inline asm
	{  cvt.f32.f16 %f83, %rs23;}

	// end inline asm
	// begin inline asm
	{  cvt.f32.f16 %f84, %rs24;}

	// end inline asm
	fma.rn.f32 	%f104, %f83, %f84, %f103;
	mov.b32 	%r66, %f95;
	mov.b32 	{%rs25, %rs27}, %r66;
	// begin inline asm
	{  cvt.f32.f16 %f85, %rs25;}

	// end inline asm
	mov.b32 	%r67, %f99;
	mov.b32 	{%rs26, %rs28}, %r67;
	// begin inline asm
	{  cvt.f32.f16 %f86, %rs26;}

	// end inline asm
	fma.rn.f32 	%f105, %f85, %f86, %f104;
	// begin inline asm
	{  cvt.f32.f16 %f87, %rs27;}

	// end inline asm
	// begin inline asm
	{  cvt.f32.f16 %f88, %rs28;}

	// end inline asm
	fma.rn.f32 	%f106, %f87, %f88, %f105;
	mov.b32 	%r68, %f96;
	mov.b32 	{%rs29, %rs31}, %r68;
	// begin inline asm
	{  cvt.f32.f16 %f89, %rs29;}

	// end inline asm
	mov.b32 	%r69, %f100;
	mov.b32 	{%rs30, %rs32}, %r69;
	// begin inline asm
	{  cvt.f32.f16 %f90, %rs30;}

	// end inline asm
	fma.rn.f32 	%f107, %f89, %f90, %f106;
	// begin inline asm
	{  cvt.f32.f16 %f91, %rs31;}

	// end inline asm
	// begin inline asm
	{  cvt.f32.f16 %f92, %rs32;}

	// end inline asm
	fma.rn.f32 	%f278, %f91, %f92, %f107;
$L__BB0_7:
	setp.ge.u32 	%p5, %r148, %r6;
	@%p5 bra 	$L__BB0_9;
	mul.wide.u32 	%rd15, %r148, 16;
	add.s64 	%rd16, %rd2, %rd15;
	ld.global.v4.f32 	{%f124, %f125, %f126, %f127}, [%rd16];
	mul.wide.u32 	%rd17, %r147, 16;
	add.s64 	%rd18, %rd1, %rd17;
	ld.global.v4.f32 	{%f128, %f129, %f130, %f131}, [%rd18];
	mov.b32 	%r70, %f124;
	mov.b32 	{%rs33, %rs35}, %r70;
	// begin inline asm
	{  cvt.f32.f16 %f108, %rs33;}

	// end inline asm
	mov.b32 	%r71, %f128;
	mov.b32 	{%rs34, %rs36}, %r71;
	// begin inline asm
	{  cvt.f32.f16 %f109, %rs34;}

	// end inline asm
	fma.rn.f32 	%f132, %f108, %f109, %f278;
	// begin inline asm
	{  cvt.f32.f16 %f110, %rs35;}

	// end inline asm
	// begin inline asm
	{  cvt.f32.f16 %f111, %rs36;}

	// end inline asm
	fma.rn.f32 	%f133, %f110, %f111, %f132;
	mov.b32 	%r72, %f125;
	mov.b32 	{%rs37, %rs39}, %r72;
	// begin inline asm
	{  cvt.f32.f16 %f112, %rs37;}

	// end inline asm
	mov.b32 	%r73, %f129;
	mov.b32 	{%rs38, %rs40}, %r73;
	// begin inline asm
	{  cvt.f32.f16 %f113, %rs38;}

	// end inline asm
	fma.rn.f32 	%f134, %f112, %f113, %f133;
	// begin inline asm
	{  cvt.f32.f16 %f114, %rs39;}

	// end inline asm
	// begin inline asm
	{  cvt.f32.f16 %f115, %rs40;}

	// end inline asm
	fma.rn.f32 	%f135, %f114, %f115, %f134;
	mov.b32 	%r74, %f126;
	mov.b32 	{%rs41, %rs43}, %r74;
	// begin inline asm
	{  cvt.f32.f16 %f116, %rs41;}

	// end inline asm
	mov.b32 	%r75, %f130;
	mov.b32 	{%rs42, %rs44}, %r75;
	// begin inline asm
	{  cvt.f32.f16 %f117, %rs42;}

	// end inline asm
	fma.rn.f32 	%f136, %f116, %f117, %f135;
	// begin inline asm
	{  cvt.f32.f16 %f118, %rs43;}

	// end inline asm
	// begin inline asm
	{  cvt.f32.f16 %f119, %rs44;}

	// end inline asm
	fma.rn.f32 	%f137, %f118, %f119, %f136;
	mov.b32 	%r76, %f127;
	mov.b32 	{%rs45, %rs47}, %r76;
	// begin inline asm
	{  cvt.f32.f16 %f120, %rs45;}

	// end inline asm
	mov.b32 	%r77, %f131;
	mov.b32 	{%rs46, %rs48}, %r77;
	// begin inline asm
	{  cvt.f32.f16 %f121, %rs46;}

	// end inline asm
	fma.rn.f32 	%f138, %f120, %f121, %f137;
	// begin inline asm
	{  cvt.f32.f16 %f122, %rs47;}

	// end inline asm
	// begin inline asm
	{  cvt.f32.f16 %f123, %rs48;}

	// end inline asm
	fma.rn.f32 	%f278, %f122, %f123, %f138;
$L__BB0_9:
	setp.ge.u32 	%p6, %r146, %r6;
	@%p6 bra 	$L__BB0_11;
	mul.wide.u32 	%rd19, %r146, 16;
	add.s64 	%rd20, %rd2, %rd19;
	ld.global.v4.f32 	{%f155, %f156, %f157, %f158}, [%rd20];
	mul.wide.u32 	%rd21, %r145, 16;
	add.s64 	%rd22, %rd1, %rd21;
	ld.global.v4.f32 	{%f159, %f160, %f161, %f162}, [%rd22];
	mov.b32 	%r78, %f155;
	mov.b32 	{%rs49, %rs51}, %r78;
	// begin inline asm
	{  cvt.f32.f16 %f139, %rs49;}

	// end inline asm
	mov.b32 	%r79, %f159;
	mov.b32 	{%rs50, %rs52}, %r79;
	// begin inline asm
	{  cvt.f32.f16 %f140, %rs50;}

	// end inline asm
	fma.rn.f32 	%f163, %f139, %f140, %f278;
	// begin inline asm
	{  cvt.f32.f16 %f141, %rs51;}

	// end inline asm
	// begin inline asm
	{  cvt.f32.f16 %f142, %rs52;}

	// end inline asm
	fma.rn.f32 	%f164, %f141, %f142, %f163;
	mov.b32 	%r80, %f156;
	mov.b32 	{%rs53, %rs55}, %r80;
	// begin inline asm
	{  cvt.f32.f16 %f143, %rs53;}

	// end inline asm
	mov.b32 	%r81, %f160;
	mov.b32 	{%rs54, %rs56}, %r81;
	// begin inline asm
	{  cvt.f32.f16 %f144, %rs54;}

	// end inline asm
	fma.rn.f32 	%f165, %f143, %f144, %f164;
	// begin inline asm
	{  cvt.f32.f16 %f145, %rs55;}

	// end inline asm
	// begin inline asm
	{  cvt.f32.f16 %f146, %rs56;}

	// end inline asm
	fma.rn.f32 	%f166, %f145, %f146, %f165;
	mov.b32 	%r82, %f157;
	mov.b32 	{%rs57, %rs59}, %r82;
	// begin inline asm
	{  cvt.f32.f16 %f147, %rs57;}

	// end inline asm
	mov.b32 	%r83, %f161;
	mov.b32 	{%rs58, %rs60}, %r83;
	// begin inline asm
	{  cvt.f32.f16 %f148, %rs58;}

	// end inline asm
	fma.rn.f32 	%f167, %f147, %f148, %f166;
	// begin inline asm
	{  cvt.f32.f16 %f149, %rs59;}

	// end inline asm
	// begin inline asm
	{  cvt.f32.f16 %f150, %rs60;}

	// end inline asm
	fma.rn.f32 	%f168, %f149, %f150, %f167;
	mov.b32 	%r84, %f158;
	mov.b32 	{%rs61, %rs63}, %r84;
	// begin inline asm
	{  cvt.f32.f16 %f151, %rs61;}

	// end inline asm
	mov.b32 	%r85, %f162;
	mov.b32 	{%rs62, %rs64}, %r85;
	// begin inline asm
	{  cvt.f32.f16 %f152, %rs62;}

	// end inline asm
	fma.rn.f32 	%f169, %f151, %f152, %f168;
	// begin inline asm
	{  cvt.f32.f16 %f153, %rs63;}

	// end inline asm
	// begin inline asm
	{  cvt.f32.f16 %f154, %rs64;}

	// end inline asm
	fma.rn.f32 	%f278, %f153, %f154, %f169;
$L__BB0_11:
	and.b32  	%r153, %r4, 536870908;
	add.s32 	%r151, %r151, 4;
	shl.b32 	%r86, %r5, 2;
	add.s32 	%r150, %r150, %r86;
	add.s32 	%r149, %r149, %r86;
	add.s32 	%r148, %r148, %r86;
	add.s32 	%r147, %r147, %r86;
	add.s32 	%r146, %r146, %r86;
	add.s32 	%r145, %r145, %r86;
	add.s32 	%r144, %r144, %r86;
	add.s32 	%r143, %r143, %r86;
	setp.ne.s32 	%p7, %r151, 0;
	@%p7 bra 	$L__BB0_3;
$L__BB0_12:
	and.b32  	%r87, %r4, 3;
	setp.eq.s32 	%p8, %r87, 0;
	@%p8 bra 	$L__BB0_22;
	setp.eq.s32 	%p9, %r87, 1;
	@%p9 bra 	$L__BB0_19;
	mad.lo.s32 	%r36, %r153, %r5, %r1;
	setp.ge.u32 	%p10, %r36, %r6;
	@%p10 bra 	$L__BB0_16;
	mul.wide.u32 	%rd23, %r36, 16;
	add.s64 	%rd24, %rd2, %rd23;
	ld.global.v4.f32 	{%f187, %f188, %f189, %f190}, [%rd24];
	add.s32 	%r88, %r36, %r7;
	mul.wide.u32 	%rd25, %r88, 16;
	add.s64 	%rd26, %rd1, %rd25;
	ld.global.v4.f32 	{%f191, %f192, %f193, %f194}, [%rd26];
	mov.b32 	%r89, %f187;
	mov.b32 	{%rs65, %rs67}, %r89;
	// begin inline asm
	{  cvt.f32.f16 %f171, %rs65;}

	// end inline asm
	mov.b32 	%r90, %f191;
	mov.b32 	{%rs66, %rs68}, %r90;
	// begin inline asm
	{  cvt.f32.f16 %f172, %rs66;}

	// end inline asm
	fma.rn.f32 	%f195, %f171, %f172, %f278;
	// begin inline asm
	{  cvt.f32.f16 %f173, %rs67;}

	// end inline asm
	// begin inline asm
	{  cvt.f32.f16 %f174, %rs68;}

	// end inline asm
	fma.rn.f32 	%f196, %f173, %f174, %f195;
	mov.b32 	%r91, %f188;
	mov.b32 	{%rs69, %rs71}, %r91;
	// begin inline asm
	{  cvt.f32.f16 %f175, %rs69;}

	// end inline asm
	mov.b32 	%r92, %f192;
	mov.b32 	{%rs70, %rs72}, %r92;
	// begin inline asm
	{  cvt.f32.f16 %f176, %rs70;}

	// end inline asm
	fma.rn.f32 	%f197, %f175, %f176, %f196;
	// begin inline asm
	{  cvt.f32.f16 %f177, %rs71;}

	// end inline asm
	// begin inline asm
	{  cvt.f32.f16 %f178, %rs72;}

	// end inline asm
	fma.rn.f32 	%f198, %f177, %f178, %f197;
	mov.b32 	%r93, %f189;
	mov.b32 	{%rs73, %rs75}, %r93;
	// begin inline asm
	{  cvt.f32.f16 %f179, %rs73;}

	// end inline asm
	mov.b32 	%r94, %f193;
	mov.b32 	{%rs74, %rs76}, %r94;
	// begin inline asm
	{  cvt.f32.f16 %f180, %rs74;}

	// end inline asm
	fma.rn.f32 	%f199, %f179, %f180, %f198;
	// begin inline asm
	{  cvt.f32.f16 %f181, %rs75;}

	// end inline asm
	// begin inline asm
	{  cvt.f32.f16 %f182, %rs76;}

	// end inline asm
	fma.rn.f32 	%f200, %f181, %f182, %f199;
	mov.b32 	%r95, %f190;
	mov.b32 	{%rs77, %rs79}, %r95;
	// begin inline asm
	{  cvt.f32.f16 %f183, %rs77;}

	// end inline asm
	mov.b32 	%r96, %f194;
	mov.b32 	{%rs78, %rs80}, %r96;
	// begin inline asm
	{  cvt.f32.f16 %f184, %rs78;}

	// end inline asm
	fma.rn.f32 	%f201, %f183, %f184, %f200;
	// begin inline asm
	{  cvt.f32.f16 %f185, %rs79;}

	// end inline asm
	// begin inline asm
	{  cvt.f32.f16 %f186, %rs80;}

	// end inline asm
	fma.rn.f32 	%f278, %f185, %f186, %f201;
$L__BB0_16:
	add.s32 	%r37, %r36, %r5;
	setp.ge.u32 	%p11, %r37, %r6;
	@%p11 bra 	$L__BB0_18;
	mul.wide.u32 	%rd27, %r37, 16;
	add.s64 	%rd28, %rd2, %rd27;
	ld.global.v4.f32 	{%f218, %f219, %f220, %f221}, [%rd28];
	add.s32 	%r97, %r37, %r7;
	mul.wide.u32 	%rd29, %r97, 16;
	add.s64 	%rd30, %rd1, %rd29;
	ld.global.v4.f32 	{%f222, %f223, %f224, %f225}, [%rd30];
	mov.b32 	%r98, %f218;
	mov.b32 	{%rs81, %rs83}, %r98;
	// begin inline asm
	{  cvt.f32.f16 %f202, %rs81;}

	// end inline asm
	mov.b32 	%r99, %f222;
	mov.b32 	{%rs82, %rs84}, %r99;
	// begin inline asm
	{  cvt.f32.f16 %f203, %rs82;}

	// end inline asm
	fma.rn.f32 	%f226, %f202, %f203, %f278;
	// begin inline asm
	{  cvt.f32.f16 %f204, %rs83;}

	// end inline asm
	// begin inline asm
	{  cvt.f32.f16 %f205, %rs84;}

	// end inline asm
	fma.rn.f32 	%f227, %f204, %f205, %f226;
	mov.b32 	%r100, %f219;
	mov.b32 	{%rs85, %rs87}, %r100;
	// begin inline asm
	{  cvt.f32.f16 %f206, %rs85;}

	// end inline asm
	mov.b32 	%r101, %f223;
	mov.b32 	{%rs86, %rs88}, %r101;
	// begin inline asm
	{  cvt.f32.f16 %f207, %rs86;}

	// end inline asm
	fma.rn.f32 	%f228, %f206, %f207, %f227;
	// begin inline asm
	{  cvt.f32.f16 %f208, %rs87;}

	// end inline asm
	// begin inline asm
	{  cvt.f32.f16 %f209, %rs88;}

	// end inline asm
	fma.rn.f32 	%f229, %f208, %f209, %f228;
	mov.b32 	%r102, %f220;
	mov.b32 	{%rs89, %rs91}, %r102;
	// begin inline asm
	{  cvt.f32.f16 %f210, %rs89;}

	// end inline asm
	mov.b32 	%r103, %f224;
	mov.b32 	{%rs90, %rs92}, %r103;
	// begin inline asm
	{  cvt.f32.f16 %f211, %rs90;}

	// end inline asm
	fma.rn.f32 	%f230, %f210, %f211, %f229;
	// begin inline asm
	{  cvt.f32.f16 %f212, %rs91;}

	// end inline asm
	// begin inline asm
	{  cvt.f32.f16 %f213, %rs92;}

	// end inline asm
	fma.rn.f32 	%f231, %f212, %f213, %f230;
	mov.b32 	%r104, %f221;
	mov.b32 	{%rs93, %rs95}, %r104;
	// begin inline asm
	{  cvt.f32.f16 %f214, %rs93;}

	// end inline asm
	mov.b32 	%r105, %f225;
	mov.b32 	{%rs94, %rs96}, %r105;
	// begin inline asm
	{  cvt.f32.f16 %f215, %rs94;}

	// end inline asm
	fma.rn.f32 	%f232, %f214, %f215, %f231;
	// begin inline asm
	{  cvt.f32.f16 %f216, %rs95;}

	// end inline asm
	// begin inline asm
	{  cvt.f32.f16 %f217, %rs96;}

	// end inline asm
	fma.rn.f32 	%f278, %f216, %f217, %f232;
$L__BB0_18:
	add.s32 	%r153, %r153, 2;
$L__BB0_19:
	and.b32  	%r106, %r45, 8;
	setp.eq.s32 	%p12, %r106, 0;
	@%p12 bra 	$L__BB0_22;
	mad.lo.s32 	%r40, %r153, %r5, %r1;
	setp.ge.u32 	%p13, %r40, %r6;
	@%p13 bra 	$L__BB0_22;
	mul.wide.u32 	%rd31, %r40, 16;
	add.s64 	%rd32, %rd2, %rd31;
	ld.global.v4.f32 	{%f249, %f250, %f251, %f252}, [%rd32];
	add.s32 	%r107, %r40, %r7;
	mul.wide.u32 	%rd33, %r107, 16;
	add.s64 	%rd34, %rd1, %rd33;
	ld.global.v4.f32 	{%f253, %f254, %f255, %f256}, [%rd34];
	mov.b32 	%r108, %f249;
	mov.b32 	{%rs97, %rs99}, %r108;
	// begin inline asm
	{  cvt.f32.f16 %f233, %rs97;}

	// end inline asm
	mov.b32 	%r109, %f253;
	mov.b32 	{%rs98, %rs100}, %r109;
	// begin inline asm
	{  cvt.f32.f16 %f234, %rs98;}

	// end inline asm
	fma.rn.f32 	%f257, %f233, %f234, %f278;
	// begin inline asm
	{  cvt.f32.f16 %f235, %rs99;}

	// end inline asm
	// begin inline asm
	{  cvt.f32.f16 %f236, %rs100;}

	// end inline asm
	fma.rn.f32 	%f258, %f235, %f236, %f257;
	mov.b32 	%r110, %f250;
	mov.b32 	{%rs101, %rs103}, %r110;
	// begin inline asm
	{  cvt.f32.f16 %f237, %rs101;}

	// end inline asm
	mov.b32 	%r111, %f254;
	mov.b32 	{%rs102, %rs104}, %r111;
	// begin inline asm
	{  cvt.f32.f16 %f238, %rs102;}

	// end inline asm
	fma.rn.f32 	%f259, %f237, %f238, %f258;
	// begin inline asm
	{  cvt.f32.f16 %f239, %rs103;}

	// end inline asm
	// begin inline asm
	{  cvt.f32.f16 %f240, %rs104;}

	// end inline asm
	fma.rn.f32 	%f260, %f239, %f240, %f259;
	mov.b32 	%r112, %f251;
	mov.b32 	{%rs105, %rs107}, %r112;
	// begin inline asm
	{  cvt.f32.f16 %f241, %rs105;}

	// end inline asm
	mov.b32 	%r113, %f255;
	mov.b32 	{%rs106, %rs108}, %r113;
	// begin inline asm
	{  cvt.f32.f16 %f242, %rs106;}

	// end inline asm
	fma.rn.f32 	%f261, %f241, %f242, %f260;
	// begin inline asm
	{  cvt.f32.f16 %f243, %rs107;}

	// end inline asm
	// begin inline asm
	{  cvt.f32.f16 %f244, %rs108;}

	// end inline asm
	fma.rn.f32 	%f262, %f243, %f244, %f261;
	mov.b32 	%r114, %f252;
	mov.b32 	{%rs109, %rs111}, %r114;
	// begin inline asm
	{  cvt.f32.f16 %f245, %rs109;}

	// end inline asm
	mov.b32 	%r115, %f256;
	mov.b32 	{%rs110, %rs112}, %r115;
	// begin inline asm
	{  cvt.f32.f16 %f246, %rs110;}

	// end inline asm
	fma.rn.f32 	%f263, %f245, %f246, %f262;
	// begin inline asm
	{  cvt.f32.f16 %f247, %rs111;}

	// end inline asm
	// begin inline asm
	{  cvt.f32.f16 %f248, %rs112;}

	// end inline asm
	fma.rn.f32 	%f278, %f247, %f248, %f263;
$L__BB0_22:
	ld.param.u64 	%rd39, [_Z11gemv_kernelP6__halfS0_S0_jj_param_2];
	cvta.to.global.u64 	%rd3, %rd39;
	mov.u32 	%r41, %ntid.x;
	setp.lt.u32 	%p14, %r41, 32;
	@%p14 bra 	$L__BB0_24;
	mov.b32 	%r116, %f278;
	shfl.sync.down.b32	%r117|%p19, %r116, 16, 31, -1;
	mov.b32 	%f264, %r117;
	add.f32 	%f278, %f278, %f264;
	bra.uni 	$L__BB0_25;
$L__BB0_24:
	setp.lt.u32 	%p15, %r41, 16;
	@%p15 bra 	$L__BB0_26;
$L__BB0_25:
	mov.b32 	%r118, %f278;
	shfl.sync.down.b32	%r119|%p20, %r118, 8, 31, -1;
	mov.b32 	%f265, %r119;
	add.f32 	%f278, %f278, %f265;
	bra.uni 	$L__BB0_27;
$L__BB0_26:
	setp.lt.u32 	%p16, %r41, 8;
	@%p16 bra 	$L__BB0_28;
$L__BB0_27:
	mov.b32 	%r120, %f278;
	shfl.sync.down.b32	%r121|%p21, %r120, 4, 31, -1;
	mov.b32 	%f266, %r121;
	add.f32 	%f278, %f278, %f266;
	bra.uni 	$L__BB0_29;
$L__BB0_28:
	setp.lt.u32 	%p17, %r41, 4;
	@%p17 bra 	$L__BB0_30;
$L__BB0_29:
	mov.b32 	%r122, %f278;
	shfl.sync.down.b32	%r123|%p22, %r122, 2, 31, -1;
	mov.b32 	%f267, %r123;
	add.f32 	%f278, %f278, %f267;
	bra.uni 	$L__BB0_31;
$L__BB0_30:
	setp.lt.u32 	%p18, %r41, 2;
	@%p18 bra 	$L__BB0_32;
$L__BB0_31:
	mov.b32 	%r124, %f278;
	shfl.sync.down.b32	%r125|%p23, %r124, 1, 31, -1;
	mov.b32 	%f268, %r125;
	add.f32 	%f278, %f278, %f268;
	setp.gt.u32 	%p24, %r41, 32;
	@%p24 bra 	$L__BB0_34;
$L__BB0_32:
	setp.ne.s32 	%p39, %r1, 0;
	@%p39 bra 	$L__BB0_51;
	// begin inline asm
	{  cvt.rn.f16.f32 %rs114, %f278;}

	// end inline asm
	mul.wide.u32 	%rd37, %r3, 2;
	add.s64 	%rd38, %rd3, %rd37;
	st.global.u16 	[%rd38], %rs114;
	bra.uni 	$L__BB0_51;
$L__BB0_34:
	and.b32  	%r42, %r1, 31;
	setp.ne.s32 	%p25, %r42, 0;
	shl.b32 	%r126, %r2, 7;
	mov.u32 	%r127, _ZZ11gemv_kernelP6__halfS0_S0_jjE13warpLevelSums;
	add.s32 	%r43, %r127, %r126;
	@%p25 bra 	$L__BB0_36;
	shr.u32 	%r128, %r1, 3;
	add.s32 	%r129, %r43, %r128;
	st.shared.f32 	[%r129], %f278;
$L__BB0_36:
	bar.sync 	0;
	shr.u32 	%r130, %r41, 5;
	setp.ge.u32 	%p26, %r1, %r130;
	@%p26 bra 	$L__BB0_38;
	shl.b32 	%r131, %r42, 2;
	add.s32 	%r132, %r43, %r131;
	ld.shared.f32 	%f31, [%r132];
	bra.uni 	$L__BB0_39;
$L__BB0_38:
	setp.gt.u32 	%p27, %r1, 31;
	mov.f32 	%f31, 0f00000000;
	@%p27 bra 	$L__BB0_51;
$L__BB0_39:
	setp.lt.u32 	%p28, %r41, 1024;
	@%p28 bra 	$L__BB0_41;
	mov.b32 	%r133, %f31;
	shfl.sync.down.b32	%r134|%p33, %r133, 16, 31, -1;
	mov.b32 	%f270, %r134;
	add.f32 	%f31, %f31, %f270;
	bra.uni 	$L__BB0_42;
$L__BB0_41:
	setp.lt.u32 	%p29, %r41, 512;
	@%p29 bra 	$L__BB0_43;
$L__BB0_42:
	mov.b32 	%r135, %f31;
	shfl.sync.down.b32	%r136|%p34, %r135, 8, 31, -1;
	mov.b32 	%f271, %r136;
	add.f32 	%f31, %f31, %f271;
	bra.uni 	$L__BB0_44;
$L__BB0_43:
	setp.lt.u32 	%p30, %r41, 256;
	@%p30 bra 	$L__BB0_45;
$L__BB0_44:
	mov.b32 	%r137, %f31;
	shfl.sync.down.b32	%r138|%p35, %r137, 4, 31, -1;
	mov.b32 	%f272, %r138;
	add.f32 	%f31, %f31, %f272;
	bra.uni 	$L__BB0_46;
$L__BB0_45:
	setp.lt.u32 	%p31, %r41, 128;
	@%p31 bra 	$L__BB0_47;
$L__BB0_46:
	mov.b32 	%r139, %f31;
	shfl.sync.down.b32	%r140|%p36, %r139, 2, 31, -1;
	mov.b32 	%f273, %r140;
	add.f32 	%f31, %f31, %f273;
	bra.uni 	$L__BB0_48;
$L__BB0_47:
	setp.lt.u32 	%p32, %r41, 64;
	@%p32 bra 	$L__BB0_49;
$L__BB0_48:
	mov.b32 	%r141, %f31;
	shfl.sync.down.b32	%r142|%p37, %r141, 1, 31, -1;
	mov.b32 	%f274, %r142;
	add.f32 	%f31, %f31, %f274;
$L__BB0_49:
	setp.ne.s32 	%p38, %r1, 0;
	@%p38 bra 	$L__BB0_51;
	// begin inline asm
	{  cvt.rn.f16.f32 %rs113, %f31;}

	// end inline asm
	mul.wide.u32 	%rd35, %r3, 2;
	add.s64 	%rd36, %rd3, %rd35;
	st.global.u16 	[%rd36], %rs113;
$L__BB0_51:
	ret;

}


// ===== COMPILED SASS (sm_100) =====

	.target	sm_100

	.elftype	@"ET_EXEC"


//--------------------- .note.nv.tkinfo           --------------------------
	.section	.note.nv.tkinfo,"",@"SHT_NOTE"
	.sectionflags	@"SHF_NOTE_NV_TKINFO"
	.tkinfo
        /*0018*/ 	.word	0x00000002
        /*0030*/ 	.string	""
        /*0030*/ 	.string	"ptxas"
        /*0030*/ 	.string	"Cuda compilation tools, release 13.0, V13.0.88"
        /*0030*/ 	.string	"Build cuda_13.0.r13.0/compiler.36424714_0"
        /*0030*/ 	.string	"-arch sm_100 -m 64 "



//--------------------- .note.nv.cuinfo           --------------------------
	.section	.note.nv.cuinfo,"",@"SHT_NOTE"
	.sectionflags	@"SHF_NOTE_NV_CUINFO"
        /*0018*/ 	.short	0x0002
        /*001a*/ 	.short	0x0064
        /*001c*/ 	.short	0x0082
	.zero		2


//--------------------- .nv.info                  --------------------------
	.section	.nv.info,"",@"SHT_CUDA_INFO"
	.align	4


	//----- nvinfo : EIATTR_REGCOUNT
	.align		4
        /*0000*/ 	.byte	0x04, 0x2f
        /*0002*/ 	.short	(.L_1 - .L_0)
	.align		4
.L_0:
        /*0004*/ 	.word	index@(_Z11gemv_kernelP6__halfS0_S0_jj)
        /*0008*/ 	.word	0x0000001f


	//----- nvinfo : EIATTR_FRAME_SIZE
	.align		4
.L_1:
        /*000c*/ 	.byte	0x04, 0x11
        /*000e*/ 	.short	(.L_3 - .L_2)
	.align		4
.L_2:
        /*0010*/ 	.word	index@(_Z11gemv_kernelP6__halfS0_S0_jj)
        /*0014*/ 	.word	0x00000000


	//----- nvinfo : EIATTR_MIN_STACK_SIZE
	.align		4
.L_3:
        /*0018*/ 	.byte	0x04, 0x12
        /*001a*/ 	.short	(.L_5 - .L_4)
	.align		4
.L_4:
        /*001c*/ 	.word	index@(_Z11gemv_kernelP6__halfS0_S0_jj)
        /*0020*/ 	.word	0x00000000
.L_5:


//--------------------- .nv.compat                --------------------------
	.section	.nv.compat,"",@"SHT_CUDA_COMPAT_INFO"
	.align	4
        /*0000*/ 	.byte	0x02, 0x09, 0x00, 0x00, 0x02, 0x02, 0x01, 0x00, 0x02, 0x05, 0x05, 0x00, 0x03, 0x07, 0x01, 0x01
        /*0010*/ 	.byte	0x02, 0x03, 0x00, 0x00, 0x02, 0x06, 0x01, 0x00, 0x04, 0x0b, 0x08, 0x00, 0x09, 0x00, 0x00, 0x00
        /*0020*/ 	.byte	0x00, 0x00, 0x00, 0x00


//--------------------- .nv.info._Z11gemv_kernelP6__halfS0_S0_jj --------------------------
	.section	.nv.info._Z11gemv_kernelP6__halfS0_S0_jj,"",@"SHT_CUDA_INFO"
	.sectionflags	@""
	.align	4


	//----- nvinfo : EIATTR_CUDA_API_VERSION
	.align		4
        /*0000*/ 	.byte	0x04, 0x37
        /*0002*/ 	.short	(.L_7 - .L_6)
.L_6:
        /*0004*/ 	.word	0x00000082


	//----- nvinfo : EIATTR_KPARAM_INFO
	.align		4
.L_7:
        /*0008*/ 	.byte	0x04, 0x17
        /*000a*/ 	.short	(.L_9 - .L_8)
.L_8:
        /*000c*/ 	.word	0x00000000
        /*0010*/ 	.short	0x0004
        /*0012*/ 	.short	0x001c
        /*0014*/ 	.byte	0x00, 0xf0, 0x11, 0x00


	//----- nvinfo : EIATTR_KPARAM_INFO
	.align		4
.L_9:
        /*0018*/ 	.byte	0x04, 0x17
        /*001a*/ 	.short	(.L_11 - .L_10)
.L_10:
        /*001c*/ 	.word	0x00000000
        /*0020*/ 	.short	0x0003
        /*0022*/ 	.short	0x0018
        /*0024*/ 	.byte	0x00, 0xf0, 0x11, 0x00


	//----- nvinfo : EIATTR_KPARAM_INFO
	.align		4
.L_11:
        /*0028*/ 	.byte	0x04, 0x17
        /*002a*/ 	.short	(.L_13 - .L_12)
.L_12:
        /*002c*/ 	.word	0x00000000
        /*0030*/ 	.short	0x0002
        /*0032*/ 	.short	0x0010
        /*0034*/ 	.byte	0x00, 0xf5, 0x21, 0x00


	//----- nvinfo : EIATTR_KPARAM_INFO
	.align		4
.L_13:
        /*0038*/ 	.byte	0x04, 0x17
        /*003a*/ 	.short	(.L_15 - .L_14)
.L_14:
        /*003c*/ 	.word	0x00000000
        /*0040*/ 	.short	0x0001
        /*0042*/ 	.short	0x0008
        /*0044*/ 	.byte	0x00, 0xf5, 0x21, 0x00


	//----- nvinfo : EIATTR_KPARAM_INFO
	.align		4
.L_15:
        /*0048*/ 	.byte	0x04, 0x17
        /*004a*/ 	.short	(.L_17 - .L_16)
.L_16:
        /*004c*/ 	.word	0x00000000
        /*0050*/ 	.short	0x0000
        /*0052*/ 	.short	0x0000
        /*0054*/ 	.byte	0x00, 0xf5, 0x21, 0x00


	//----- nvinfo : EIATTR_SPARSE_MMA_MASK
	.align		4
.L_17:
        /*0058*/ 	.byte	0x03, 0x50
        /*005a*/ 	.short	0x0000


	//----- nvinfo : EIATTR_MAXREG_COUNT
	.align		4
        /*005c*/ 	.byte	0x03, 0x1b
        /*005e*/ 	.short	0x00ff


	//----- nvinfo : EIATTR_NUM_BARRIERS
	.align		4
        /*0060*/ 	.byte	0x02, 0x4c
        /*0062*/ 	.byte	0x01
	.zero		1


	//----- nvinfo : EIATTR_MERCURY_ISA_VERSION
	.align		4
        /*0064*/ 	.byte	0x03, 0x5f
        /*0066*/ 	.short	0x0101


	//----- nvinfo : EIATTR_COOP_GROUP_MASK_REGIDS
	.align		4
        /*0068*/ 	.byte	0x04, 0x29
        /*006a*/ 	.short	(.L_19 - .L_18)


	//   ....[0]....
.L_18:
        /*006c*/ 	.word	0xffffffff


	//   ....[1]....
        /*0070*/ 	.word	0xffffffff


	//   ....[2]....
        /*0074*/ 	.word	0xffffffff


	//   ....[3]....
        /*0078*/ 	.word	0xffffffff


	//   ....[4]....
        /*007c*/ 	.word	0xffffffff


	//   ....[5]....
        /*0080*/ 	.word	0xffffffff


	//   ....[6]....
        /*0084*/ 	.word	0xffffffff


	//   ....[7]....
        /*0088*/ 	.word	0xffffffff


	//   ....[8]....
        /*008c*/ 	.word	0xffffffff


	//   ....[9]....
        /*0090*/ 	.word	0xffffffff


	//----- nvinfo : EIATTR_COOP_GROUP_INSTR_OFFSETS
	.align		4
.L_19:
        /*0094*/ 	.byte	0x04, 0x28
        /*0096*/ 	.short	(.L_21 - .L_20)


	//   ....[0]....
.L_20:
        /*0098*/ 	.word	0x000012a0


	//   ....[1]....
        /*009c*/ 	.word	0x000012f0


	//   ....[2]....
        /*00a0*/ 	.word	0x00001340


	//   ....[3]....
        /*00a4*/ 	.word	0x00001390


	//   ....[4]....
        /*00a8*/ 	.word	0x000013e0


	//   ....[5]....
        /*00ac*/ 	.word	0x000015d0


	//   ....[6]....
        /*00b0*/ 	.word	0x00001620


	//   ....[7]....
        /*00b4*/ 	.word	0x00001670


	//   ....[8]....
        /*00b8*/ 	.word	0x000016c0


	//   ....[9]....
        /*00bc*/ 	.word	0x00001710


	//----- nvinfo : EIATTR_VRC_CTA_INIT_COUNT
	.align		4
.L_21:
        /*00c0*/ 	.byte	0x02, 0x4a
	.zero		1
	.zero		1


	//----- nvinfo : EIATTR_EXIT_INSTR_OFFSETS
	.align		4
        /*00c4*/ 	.byte	0x04, 0x1c
        /*00c6*/ 	.short	(.L_23 - .L_22)


	//   ....[0]....
.L_22:
        /*00c8*/ 	.word	0x00001430


	//   ....[1]....
        /*00cc*/ 	.word	0x00001480


	//   ....[2]....
        /*00d0*/ 	.word	0x00001580


	//   ....[3]....
        /*00d4*/ 	.word	0x00001740


	//   ....[4]....
        /*00d8*/ 	.word	0x00001790


	//----- nvinfo : EIATTR_CRS_STACK_SIZE
	.align		4
.L_23:
        /*00dc*/ 	.byte	0x04, 0x1e
        /*00de*/ 	.short	(.L_25 - .L_24)
.L_24:
        /*00e0*/ 	.word	0x00000000


	//----- nvinfo : EIATTR_CBANK_PARAM_SIZE
	.align		4
.L_25:
        /*00e4*/ 	.byte	0x03, 0x19
        /*00e6*/ 	.short	0x0020


	//----- nvinfo : EIATTR_PARAM_CBANK
	.align		4
        /*00e8*/ 	.byte	0x04, 0x0a
        /*00ea*/ 	.short	(.L_27 - .L_26)
	.align		4
.L_26:
        /*00ec*/ 	.word	index@(.nv.constant0._Z11gemv_kernelP6__halfS0_S0_jj)
        /*00f0*/ 	.short	0x0380
        /*00f2*/ 	.short	0x0020


	//----- nvinfo : EIATTR_SW_WAR
	.align		4
.L_27:
        /*00f4*/ 	.byte	0x04, 0x36
        /*00f6*/ 	.short	(.L_29 - .L_28)
.L_28:
        /*00f8*/ 	.word	0x00000008
.L_29:


//--------------------- .nv.callgraph             --------------------------
	.section	.nv.callgraph,"",@"SHT_CUDA_CALLGRAPH"
	.align	4
	.sectionentsize	8
	.align		4
        /*0000*/ 	.word	0x00000000
	.align		4
        /*0004*/ 	.word	0xffffffff
	.align		4
        /*0008*/ 	.word	0x00000000
	.align		4
        /*000c*/ 	.word	0xfffffffe
	.align		4
        /*0010*/ 	.word	0x00000000
	.align		4
        /*0014*/ 	.word	0xfffffffd
	.align		4
        /*0018*/ 	.word	0x00000000
	.align		4
        /*001c*/ 	.word	0xfffffffc


//--------------------- .text._Z11gemv_kernelP6__halfS0_S0_jj --------------------------
	.section	.text._Z11gemv_kernelP6__halfS0_S0_jj,"ax",@progbits
	.align	128
        .global         _Z11gemv_kernelP6__halfS0_S0_jj
        .type           _Z11gemv_kernelP6__halfS0_S0_jj,@function
        .size           _Z11gemv_kernelP6__halfS0_S0_jj,(.L_x_38 - _Z11gemv_kernelP6__halfS0_S0_jj)
        .other          _Z11gemv_kernelP6__halfS0_S0_jj,@"STO_CUDA_ENTRY STV_DEFAULT"
_Z11gemv_kernelP6__halfS0_S0_jj:
.text._Z11gemv_kernelP6__halfS0_S0_jj:
[----:B------:R-:W-:Y:S01]  /*0000*/  LDC R1, c[0x0][0x37c] ;  /* 0x0000df00ff017b82 */ /* 0x000fe20000000800 */
[----:B------:R-:W0:Y:S01]  /*0010*/  S2R R0, SR_TID.Y ;  /* 0x0000000000007919 */ /* 0x000e220000002200 */
[----:B------:R-:W1:Y:S06]  /*0020*/  LDCU UR5, c[0x0][0x39c] ;  /* 0x00007380ff0577ac */ /* 0x000e6c0008000800 */
[----:B------:R-:W0:Y:S01]  /*0030*/  S2UR UR4, SR_CTAID.Y ;  /* 0x00000000000479c3 */ /* 0x000e220000002600 */
[----:B------:R-:W-:Y:S01]  /*0040*/  HFMA2 R4, -RZ, RZ, 0, 0 ;  /* 0x00000000ff047431 */ /* 0x000fe200000001ff */
[----:B------:R-:W2:Y:S01]  /*0050*/  S2R R2, SR_TID.X ;  /* 0x0000000000027919 */ /* 0x000ea20000002100 */
[----:B------:R-:W3:Y:S05]  /*0060*/  LDCU.64 UR8, c[0x0][0x358] ;  /* 0x00006b00ff0877ac */ /* 0x000eea0008000a00 */
[----:B------:R-:W0:Y:S01]  /*0070*/  LDC R3, c[0x0][0x364] ;  /* 0x0000d900ff037b82 */ /* 0x000e220000000800 */
[----:B-1----:R-:W-:Y:S01]  /*0080*/  UISETP.GE.U32.AND UP0, UPT, UR5, 0x8, UPT ;  /* 0x000000080500788c */ /* 0x002fe2000bf06070 */
[----:B0-----:R-:W-:-:S08]  /*0090*/  IMAD R6, R3, UR4, R0 ;  /* 0x0000000403067c24 */ /* 0x001fd0000f8e0200 */
[----:B--23--:R-:W-:Y:S05]  /*00a0*/  BRA.U !UP0, `(.L_x_0) ;  /* 0x0000001108707547 */ /* 0x00cfea000b800000 */
[----:B------:R-:W0:Y:S01]  /*00b0*/  LDCU UR6, c[0x0][0x398] ;  /* 0x00007300ff0677ac */ /* 0x000e220008000800 */
[----:B------:R-:W1:Y:S01]  /*00c0*/  LDC R3, c[0x0][0x360] ;  /* 0x0000d800ff037b82 */ /* 0x000e620000000800 */
[----:B------:R-:W-:Y:S01]  /*00d0*/  MOV R4, RZ ;  /* 0x000000ff00047202 */ /* 0x000fe20000000f00 */
[----:B------:R-:W-:-:S04]  /*00e0*/  USHF.R.U32.HI UR5, URZ, 0x3, UR5 ;  /* 0x00000003ff057899 */ /* 0x000fc80008011605 */
[----:B------:R-:W-:-:S04]  /*00f0*/  UIADD3 UR4, UPT, UPT, UR5, -0x1, URZ ;  /* 0xffffffff05047890 */ /* 0x000fc8000fffe0ff */
[----:B------:R-:W-:-:S03]  /*0100*/  UISETP.GE.U32.AND UP0, UPT, UR4, 0x3, UPT ;  /* 0x000000030400788c */ /* 0x000fc6000bf06070 */
[----:B------:R-:W-:Y:S01]  /*0110*/  UMOV UR4, URZ ;  /* 0x000000ff00047c82 */ /* 0x000fe20008000000 */
[----:B0-----:R-:W-:-:S06]  /*0120*/  USHF.R.U32.HI UR6, URZ, 0x3, UR6 ;  /* 0x00000003ff067899 */ /* 0x001fcc0008011606 */
[----:B------:R-:W-:Y:S01]  /*0130*/  IMAD R5, R6, UR6, RZ ;  /* 0x0000000606057c24 */ /* 0x000fe2000f8e02ff */
[----:B------:R-:W-:Y:S06]  /*0140*/  BRA.U !UP0, `(.L_x_1) ;  /* 0x0000000908787547 */ /* 0x000fec000b800000 */
[-C--:B------:R-:W-:Y:S01]  /*0150*/  IADD3 R24, PT, PT, R5, R2.reuse, RZ ;  /* 0x0000000205187210 */ /* 0x080fe20007ffe0ff */
[----:B------:R-:W-:Y:S01]  /*0160*/  ULOP3.LUT UR4, UR5, 0x1ffffffc, URZ, 0xc0, !UPT ;  /* 0x1ffffffc05047892 */ /* 0x000fe2000f8ec0ff */
[----:B-1----:R-:W-:Y:S01]  /*0170*/  IADD3 R7, PT, PT, R2, R3, RZ ;  /* 0x0000000302077210 */ /* 0x002fe20007ffe0ff */
[C---:B------:R-:W-:Y:S01]  /*0180*/  IMAD R20, R3.reuse, 0x3, R2 ;  /* 0x0000000303147824 */ /* 0x040fe200078e0202 */
[CC--:B------:R-:W-:Y:S01]  /*0190*/  LEA R26, R3.reuse, R2.reuse, 0x1 ;  /* 0x00000002031a7211 */ /* 0x0c0fe200078e08ff */
[----:B------:R-:W-:Y:S01]  /*01a0*/  IMAD R18, R3, 0x3, R24 ;  /* 0x0000000303127824 */ /* 0x000fe200078e0218 */
[----:B------:R-:W-:Y:S01]  /*01b0*/  MOV R4, RZ ;  /* 0x000000ff00047202 */ /* 0x000fe20000000f00 */
[----:B------:R-:W-:Y:S01]  /*01c0*/  UIADD3 UR7, UPT, UPT, -UR4, URZ, URZ ;  /* 0x000000ff04077290 */ /* 0x000fe2000fffe1ff */
[----:B------:R-:W-:Y:S02]  /*01d0*/  MOV R16, R2 ;  /* 0x0000000200107202 */ /* 0x000fe40000000f00 */
[----:B------:R-:W-:-:S02]  /*01e0*/  IADD3 R28, PT, PT, R5, R7, RZ ;  /* 0x00000007051c7210 */ /* 0x000fc40007ffe0ff */
[----:B------:R-:W-:-:S07]  /*01f0*/  LEA R22, R3, R24, 0x1 ;  /* 0x0000001803167211 */ /* 0x000fce00078e08ff */
.L_x_10:
[----:B------:R-:W-:Y:S01]  /*0200*/  ISETP.GE.U32.AND P0, PT, R16, UR6, PT ;  /* 0x0000000610007c0c */ /* 0x000fe2000bf06070 */
[----:B------:R-:W-:Y:S01]  /*0210*/  BSSY.RECONVERGENT B0, `(.L_x_2) ;  /* 0x0000023000007945 */ /* 0x000fe20003800200 */
[----:B------:R-:W-:Y:S02]  /*0220*/  ISETP.GE.U32.AND P1, PT, R7, UR6, PT ;  /* 0x0000000607007c0c */ /* 0x000fe4000bf26070 */
[----:B------:R-:W-:Y:S02]  /*0230*/  ISETP.GE.U32.AND P2, PT, R26, UR6, PT ;  /* 0x000000061a007c0c */ /* 0x000fe4000bf46070 */
[----:B------:R-:W-:-:S07]  /*0240*/  ISETP.GE.U32.AND P3, PT, R20, UR6, PT ;  /* 0x0000000614007c0c */ /* 0x000fce000bf66070 */
[----:B------:R-:W-:Y:S06]  /*0250*/  @P0 BRA `(.L_x_3) ;  /* 0x0000000000780947 */ /* 0x000fec0003800000 */
[----:B------:R-:W0:Y:S08]  /*0260*/  LDC.64 R8, c[0x0][0x388] ;  /* 0x0000e200ff087b82 */ /* 0x000e300000000a00 */
[----:B------:R-:W1:Y:S01]  /*0270*/  LDC.64 R12, c[0x0][0x380] ;  /* 0x0000e000ff0c7b82 */ /* 0x000e620000000a00 */
[----:B0-----:R-:W-:-:S06]  /*0280*/  IMAD.WIDE.U32 R8, R16, 0x10, R8 ;  /* 0x0000001010087825 */ /* 0x001fcc00078e0008 */
[----:B------:R-:W2:Y:S01]  /*0290*/  LDG.E.128 R8, desc[UR8][R8.64] ;  /* 0x0000000808087981 */ /* 0x000ea2000c1e1d00 */
[----:B-1----:R-:W-:-:S06]  /*02a0*/  IMAD.WIDE.U32 R12, R24, 0x10, R12 ;  /* 0x00000010180c7825 */ /* 0x002fcc00078e000c */
[----:B------:R-:W3:Y:S01]  /*02b0*/  LDG.E.128 R12, desc[UR8][R12.64] ;  /* 0x000000080c0c7981 */ /* 0x000ee2000c1e1d00 */
[--C-:B--2---:R-:W-:Y:S02]  /*02c0*/  HADD2.F32 R17, -RZ, R8.reuse.H0_H0 ;  /* 0x20000008ff117230 */ /* 0x104fe40000004100 */
[----:B------:R-:W-:Y:S02]  /*02d0*/  HADD2.F32 R21, -RZ, R8.H1_H1 ;  /* 0x30000008ff157230 */ /* 0x000fe40000004100 */
[--C-:B---3--:R-:W-:Y:S02]  /*02e0*/  HADD2.F32 R19, -RZ, R12.reuse.H0_H0 ;  /* 0x2000000cff137230 */ /* 0x108fe40000004100 */
[----:B------:R-:W-:-:S03]  /*02f0*/  HADD2.F32 R23, -RZ, R12.H1_H1 ;  /* 0x3000000cff177230 */ /* 0x000fc60000004100 */
[----:B------:R-:W-:Y:S01]  /*0300*/  FFMA R17, R17, R19, R4 ;  /* 0x0000001311117223 */ /* 0x000fe20000000004 */
[----:B------:R-:W-:Y:S02]  /*0310*/  HADD2.F32 R4, -RZ, R9.H0_H0 ;  /* 0x20000009ff047230 */ /* 0x000fe40000004100 */
[----:B------:R-:W-:Y:S02]  /*0320*/  HADD2.F32 R19, -RZ, R13.H0_H0 ;  /* 0x2000000dff137230 */ /* 0x000fe40000004100 */
[----:B------:R-:W-:Y:S01]  /*0330*/  FFMA R17, R21, R23, R17 ;  /* 0x0000001715117223 */ /* 0x000fe20000000011 */
[----:B------:R-:W-:Y:S02]  /*0340*/  HADD2.F32 R21, -RZ, R9.H1_H1 ;  /* 0x30000009ff157230 */ /* 0x000fe40000004100 */
[----:B------:R-:W-:Y:S02]  /*0350*/  HADD2.F32 R8, -RZ, R13.H1_H1 ;  /* 0x3000000dff087230 */ /* 0x000fe40000004100 */
[----:B------:R-:W-:Y:S01]  /*0360*/  FFMA R4, R4, R19, R17 ;  /* 0x0000001304047223 */ /* 0x000fe20000000011 */
[----:B------:R-:W-:-:S02]  /*0370*/  HADD2.F32 R9, -RZ, R10.H0_H0 ;  /* 0x2000000aff097230 */ /* 0x000fc40000004100 */
[----:B------:R-:W-:Y:S02]  /*0380*/  HADD2.F32 R12, -RZ, R14.H0_H0 ;  /* 0x2000000eff0c7230 */ /* 0x000fe40000004100 */
[----:B------:R-:W-:Y:S01]  /*0390*/  FFMA R4, R21, R8, R4 ;  /* 0x0000000815047223 */ /* 0x000fe20000000004 */
[----:B------:R-:W-:Y:S02]  /*03a0*/  HADD2.F32 R13, -RZ, R10.H1_H1 ;  /* 0x3000000aff0d7230 */ /* 0x000fe40000004100 */
[----:B------:R-:W-:Y:S02]  /*03b0*/  HADD2.F32 R14, -RZ, R14.H1_H1 ;  /* 0x3000000eff0e7230 */ /* 0x000fe40000004100 */
[----:B------:R-:W-:Y:S01]  /*03c0*/  FFMA R4, R9, R12, R4 ;  /* 0x0000000c09047223 */ /* 0x000fe20000000004 */
[----:B------:R-:W-:Y:S02]  /*03d0*/  HADD2.F32 R9, -RZ, R11.H0_H0 ;  /* 0x2000000bff097230 */ /* 0x000fe40000004100 */
[----:B------:R-:W-:-:S02]  /*03e0*/  HADD2.F32 R8, -RZ, R15.H0_H0 ;  /* 0x2000000fff087230 */ /* 0x000fc40000004100 */
[----:B------:R-:W-:Y:S01]  /*03f0*/  FFMA R4, R13, R14, R4 ;  /* 0x0000000e0d047223 */ /* 0x000fe20000000004 */
[----:B------:R-:W-:Y:S02]  /*0400*/  HADD2.F32 R11, -RZ, R11.H1_H1 ;  /* 0x3000000bff0b7230 */ /* 0x000fe40000004100 */
[----:B------:R-:W-:Y:S02]  /*0410*/  HADD2.F32 R15, -RZ, R15.H1_H1 ;  /* 0x3000000fff0f7230 */ /* 0x000fe40000004100 */
[----:B------:R-:W-:-:S04]  /*0420*/  FFMA R4, R9, R8, R4 ;  /* 0x0000000809047223 */ /* 0x000fc80000000004 */
[----:B------:R-:W-:-:S07]  /*0430*/  FFMA R4, R11, R15, R4 ;  /* 0x0000000f0b047223 */ /* 0x000fce0000000004 */
.L_x_3:
[----:B------:R-:W-:Y:S05]  /*0440*/  BSYNC.RECONVERGENT B0 ;  /* 0x0000000000007941 */ /* 0x000fea0003800200 */
.L_x_2:
[----:B------:R-:W-:Y:S04]  /*0450*/  BSSY.RECONVERGENT B0, `(.L_x_4) ;  /* 0x0000020000007945 */ /* 0x000fe80003800200 */
[----:B------:R-:W-:Y:S05]  /*0460*/  @P1 BRA `(.L_x_5) ;  /* 0x0000000000781947 */ /* 0x000fea0003800000 */
        /* <DEDUP_REMOVED lines=30> */
.L_x_5:
[----:B------:R-:W-:Y:S05]  /*0650*/  BSYNC.RECONVERGENT B0 ;  /* 0x0000000000007941 */ /* 0x000fea0003800200 */
.L_x_4:
        /* <DEDUP_REMOVED lines=32> */
.L_x_7:
[----:B------:R-:W-:Y:S05]  /*0860*/  BSYNC.RECONVERGENT B0 ;  /* 0x0000000000007941 */ /* 0x000fea0003800200 */
.L_x_6:
        /* <DEDUP_REMOVED lines=32> */
.L_x_9:
[----:B------:R-:W-:Y:S05]  /*0a70*/  BSYNC.RECONVERGENT B0 ;  /* 0x0000000000007941 */ /* 0x000fea0003800200 */
.L_x_8:
[----:B------:R-:W-:Y:S01]  /*0a80*/  UIADD3 UR7, UPT, UPT, UR7, 0x4, URZ ;  /* 0x0000000407077890 */ /* 0x000fe2000fffe0ff */
[C---:B------:R-:W-:Y:S02]  /*0a90*/  LEA R7, R3.reuse, R7, 0x2 ;  /* 0x0000000703077211 */ /* 0x040fe400078e10ff */
[C---:B------:R-:W-:Y:S01]  /*0aa0*/  LEA R28, R3.reuse, R28, 0x2 ;  /* 0x0000001c031c7211 */ /* 0x040fe200078e10ff */
[----:B------:R-:W-:Y:S01]  /*0ab0*/  UISETP.NE.AND UP0, UPT, UR7, URZ, UPT ;  /* 0x000000ff0700728c */ /* 0x000fe2000bf05270 */
[C---:B------:R-:W-:Y:S02]  /*0ac0*/  LEA R26, R3.reuse, R26, 0x2 ;  /* 0x0000001a031a7211 */ /* 0x040fe400078e10ff */
[C---:B------:R-:W-:Y:S02]  /*0ad0*/  LEA R22, R3.reuse, R22, 0x2 ;  /* 0x0000001603167211 */ /* 0x040fe400078e10ff */
[C---:B------:R-:W-:Y:S02]  /*0ae0*/  LEA R20, R3.reuse, R20, 0x2 ;  /* 0x0000001403147211 */ /* 0x040fe400078e10ff */
[----:B------:R-:W-:-:S02]  /*0af0*/  LEA R18, R3, R18, 0x2 ;  /* 0x0000001203127211 */ /* 0x000fc400078e10ff */
[C---:B------:R-:W-:Y:S02]  /*0b00*/  LEA R16, R3.reuse, R16, 0x2 ;  /* 0x0000001003107211 */ /* 0x040fe400078e10ff */
[----:B------:R-:W-:Y:S01]  /*0b10*/  LEA R24, R3, R24, 0x2 ;  /* 0x0000001803187211 */ /* 0x000fe200078e10ff */
[----:B------:R-:W-:Y:S06]  /*0b20*/  BRA.U UP0, `(.L_x_10) ;  /* 0xfffffff500b47547 */ /* 0x000fec000b83ffff */
.L_x_1:
[----:B------:R-:W-:-:S09]  /*0b30*/  ULOP3.LUT UP0, UR5, UR5, 0x3, URZ, 0xc0, !UPT ;  /* 0x0000000305057892 */ /* 0x000fd2000f80c0ff */
[----:B------:R-:W-:Y:S05]  /*0b40*/  BRA.U !UP0, `(.L_x_0) ;  /* 0x0000000508c87547 */ /* 0x000fea000b800000 */
[----:B------:R-:W-:-:S09]  /*0b50*/  UISETP.NE.AND UP0, UPT, UR5, 0x1, UPT ;  /* 0x000000010500788c */ /* 0x000fd2000bf05270 */
[----:B------:R-:W-:Y:S05]  /*0b60*/  BRA.U !UP0, `(.L_x_11) ;  /* 0x0000000508247547 */ /* 0x000fea000b800000 */
[----:B-1----:R-:W-:Y:S01]  /*0b70*/  IMAD R10, R3, UR4, R2 ;  /* 0x00000004030a7c24 */ /* 0x002fe2000f8e0202 */
[----:B------:R-:W-:Y:S01]  /*0b80*/  UIADD3 UR4, UPT, UPT, UR4, 0x2, URZ ;  /* 0x0000000204047890 */ /* 0x000fe2000fffe0ff */
[----:B------:R-:W-:Y:S03]  /*0b90*/  BSSY.RECONVERGENT B0, `(.L_x_12) ;  /* 0x0000024000007945 */ /* 0x000fe60003800200 */
[C---:B------:R-:W-:Y:S02]  /*0ba0*/  ISETP.GE.U32.AND P0, PT, R10.reuse, UR6, PT ;  /* 0x000000060a007c0c */ /* 0x040fe4000bf06070 */
[----:B------:R-:W-:-:S04]  /*0bb0*/  IADD3 R16, PT, PT, R10, R3, RZ ;  /* 0x000000030a107210 */ /* 0x000fc80007ffe0ff */
[----:B------:R-:W-:-:S07]  /*0bc0*/  ISETP.GE.U32.AND P1, PT, R16, UR6, PT ;  /* 0x0000000610007c0c */ /* 0x000fce000bf26070 */
[----:B------:R-:W-:Y:S06]  /*0bd0*/  @P0 BRA `(.L_x_13) ;  /* 0x00000000007c0947 */ /* 0x000fec0003800000 */
[----:B------:R-:W0:Y:S01]  /*0be0*/  LDC.64 R8, c[0x0][0x388] ;  /* 0x0000e200ff087b82 */ /* 0x000e220000000a00 */
[----:B------:R-:W-:-:S07]  /*0bf0*/  IADD3 R7, PT, PT, R5, R10, RZ ;  /* 0x0000000a05077210 */ /* 0x000fce0007ffe0ff */
        /* <DEDUP_REMOVED lines=29> */
.L_x_13:
[----:B------:R-:W-:Y:S05]  /*0dd0*/  BSYNC.RECONVERGENT B0 ;  /* 0x0000000000007941 */ /* 0x000fea0003800200 */
.L_x_12:
[----:B------:R-:W-:Y:S04]  /*0de0*/  BSSY.RECONVERGENT B0, `(.L_x_11) ;  /* 0x0000021000007945 */ /* 0x000fe80003800200 */
[----:B------:R-:W-:Y:S05]  /*0df0*/  @P1 BRA `(.L_x_14) ;  /* 0x00000000007c1947 */ /* 0x000fea0003800000 */
        /* <DEDUP_REMOVED lines=31> */
.L_x_14:
[----:B------:R-:W-:Y:S05]  /*0ff0*/  BSYNC.RECONVERGENT B0 ;  /* 0x0000000000007941 */ /* 0x000fea0003800200 */
.L_x_11:
[----:B------:R-:W0:Y:S02]  /*1000*/  LDCU UR5, c[0x0][0x39c] ;  /* 0x00007380ff0577ac */ /* 0x000e240008000800 */
[----:B0-----:R-:W-:-:S09]  /*1010*/  ULOP3.LUT UP0, URZ, UR5, 0x8, URZ, 0xc0, !UPT ;  /* 0x0000000805ff7892 */ /* 0x001fd2000f80c0ff */
[----:B------:R-:W-:Y:S05]  /*1020*/  BRA.U !UP0, `(.L_x_0) ;  /* 0x0000000108907547 */ /* 0x000fea000b800000 */
[----:B-1----:R-:W-:Y:S01]  /*1030*/  IMAD R3, R3, UR4, R2 ;  /* 0x0000000403037c24 */ /* 0x002fe2000f8e0202 */
[----:B------:R-:W-:Y:S04]  /*1040*/  BSSY.RECONVERGENT B0, `(.L_x_0) ;  /* 0x0000022000007945 */ /* 0x000fe80003800200 */
[----:B------:R-:W-:-:S13]  /*1050*/  ISETP.GE.U32.AND P0, PT, R3, UR6, PT ;  /* 0x0000000603007c0c */ /* 0x000fda000bf06070 */
        /* <DEDUP_REMOVED lines=32> */
.L_x_15:
[----:B------:R-:W-:Y:S05]  /*1260*/  BSYNC.RECONVERGENT B0 ;  /* 0x0000000000007941 */ /* 0x000fea0003800200 */
.L_x_0:
[----:B------:R-:W0:Y:S02]  /*1270*/  LDCU UR7, c[0x0][0x360] ;  /* 0x00006c00ff0777ac */ /* 0x000e240008000800 */
[----:B0-----:R-:W-:-:S09]  /*1280*/  UISETP.GE.U32.AND UP0, UPT, UR7, 0x20, UPT ;  /* 0x000000200700788c */ /* 0x001fd2000bf06070 */
[----:B------:R-:W-:Y:S05]  /*1290*/  BRA.U !UP0, `(.L_x_16) ;  /* 0x00000001080c7547 */ /* 0x000fea000b800000 */
[----:B-1----:R-:W0:Y:S02]  /*12a0*/  SHFL.DOWN PT, R3, R4, 0x10, 0x1f ;  /* 0x0a001f0004037f89 */ /* 0x002e2400000e0000 */
[----:B0-----:R-:W-:Y:S01]  /*12b0*/  FADD R4, R4, R3 ;  /* 0x0000000304047221 */ /* 0x001fe20000000000 */
[----:B------:R-:W-:Y:S06]  /*12c0*/  BRA `(.L_x_17) ;  /* 0x0000000000087947 */ /* 0x000fec0003800000 */
.L_x_16:
[----:B------:R-:W-:-:S09]  /*12d0*/  UISETP.GE.U32.AND UP0, UPT, UR7, 0x10, UPT ;  /* 0x000000100700788c */ /* 0x000fd2000bf06070 */
[----:B------:R-:W-:Y:S05]  /*12e0*/  BRA.U !UP0, `(.L_x_18) ;  /* 0x00000001080c7547 */ /* 0x000fea000b800000 */
.L_x_17:
[----:B-1----:R-:W0:Y:S02]  /*12f0*/  SHFL.DOWN PT, R3, R4, 0x8, 0x1f ;  /* 0x09001f0004037f89 */ /* 0x002e2400000e0000 */
[----:B0-----:R-:W-:Y:S01]  /*1300*/  FADD R4, R3, R4 ;  /* 0x0000000403047221 */ /* 0x001fe20000000000 */
[----:B------:R-:W-:Y:S06]  /*1310*/  BRA `(.L_x_19) ;  /* 0x0000000000087947 */ /* 0x000fec0003800000 */
.L_x_18:
[----:B------:R-:W-:-:S09]  /*1320*/  UISETP.GE.U32.AND UP0, UPT, UR7, 0x8, UPT ;  /* 0x000000080700788c */ /* 0x000fd2000bf06070 */
[----:B------:R-:W-:Y:S05]  /*1330*/  BRA.U !UP0, `(.L_x_20) ;  /* 0x00000001080c7547 */ /* 0x000fea000b800000 */
.L_x_19:
[----:B-1----:R-:W0:Y:S02]  /*1340*/  SHFL.DOWN PT, R3, R4, 0x4, 0x1f ;  /* 0x08801f0004037f89 */ /* 0x002e2400000e0000 */
[----:B0-----:R-:W-:Y:S01]  /*1350*/  FADD R4, R3, R4 ;  /* 0x0000000403047221 */ /* 0x001fe20000000000 */
[----:B------:R-:W-:Y:S06]  /*1360*/  BRA `(.L_x_21) ;  /* 0x0000000000087947 */ /* 0x000fec0003800000 */
.L_x_20:
[----:B------:R-:W-:-:S09]  /*1370*/  UISETP.GE.U32.AND UP0, UPT, UR7, 0x4, UPT ;  /* 0x000000040700788c */ /* 0x000fd2000bf06070 */
[----:B------:R-:W-:Y:S05]  /*1380*/  BRA.U !UP0, `(.L_x_22) ;  /* 0x00000001080c7547 */ /* 0x000fea000b800000 */
.L_x_21:
[----:B-1----:R-:W0:Y:S02]  /*1390*/  SHFL.DOWN PT, R3, R4, 0x2, 0x1f ;  /* 0x08401f0004037f89 */ /* 0x002e2400000e0000 */
[----:B0-----:R-:W-:Y:S01]  /*13a0*/  FADD R4, R3, R4 ;  /* 0x0000000403047221 */ /* 0x001fe20000000000 */
[----:B------:R-:W-:Y:S06]  /*13b0*/  BRA `(.L_x_23) ;  /* 0x0000000000087947 */ /* 0x000fec0003800000 */
.L_x_22:
[----:B------:R-:W-:-:S09]  /*13c0*/  UISETP.GE.U32.AND UP0, UPT, UR7, 0x2, UPT ;  /* 0x000000020700788c */ /* 0x000fd2000bf06070 */
[----:B------:R-:W-:Y:S05]  /*13d0*/  BRA.U !UP0, `(.L_x_24) ;  /* 0x0000000108107547 */ /* 0x000fea000b800000 */
.L_x_23:
[----:B-1----:R-:W0:Y:S01]  /*13e0*/  SHFL.DOWN PT, R3, R4, 0x1, 0x1f ;  /* 0x08201f0004037f89 */ /* 0x002e2200000e0000 */
[----:B------:R-:W-:Y:S01]  /*13f0*/  UISETP.GT.U32.AND UP0, UPT, UR7, 0x20, UPT ;  /* 0x000000200700788c */ /* 0x000fe2000bf04070 */
[----:B0-----:R-:W-:-:S08]  /*1400*/  FADD R4, R3, R4 ;  /* 0x0000000403047221 */ /* 0x001fd00000000000 */
[----:B------:R-:W-:Y:S05]  /*1410*/  BRA.U UP0, `(.L_x_25) ;  /* 0x00000001001c7547 */ /* 0x000fea000b800000 */
.L_x_24:
[----:B------:R-:W-:-:S13]  /*1420*/  ISETP.NE.AND P0, PT, R2, RZ, PT ;  /* 0x000000ff0200720c */ /* 0x000fda0003f05270 */
[----:B------:R-:W-:Y:S05]  /*1430*/  @P0 EXIT ;  /* 0x000000000000094d */ /* 0x000fea0003800000 */
[----:B-1----:R-:W0:Y:S01]  /*1440*/  LDC.64 R2, c[0x0][0x390] ;  /* 0x0000e400ff027b82 */ /* 0x002e220000000a00 */
[----:B------:R-:W-:Y:S01]  /*1450*/  F2FP.F16.F32.PACK_AB R4, RZ, R4 ;  /* 0x00000004ff04723e */ /* 0x000fe200000000ff */
[----:B0-----:R-:W-:-:S05]  /*1460*/  IMAD.WIDE.U32 R6, R6, 0x2, R2 ;  /* 0x0000000206067825 */ /* 0x001fca00078e0002 */
[----:B------:R-:W-:Y:S01]  /*1470*/  STG.E.U16 desc[UR8][R6.64], R4 ;  /* 0x0000000406007986 */ /* 0x000fe2000c101508 */
[----:B------:R-:W-:Y:S05]  /*1480*/  EXIT ;  /* 0x000000000000794d */ /* 0x000fea0003800000 */
.L_x_25:
[----:B------:R-:W0:Y:S01]  /*1490*/  S2UR UR5, SR_CgaCtaId ;  /* 0x00000000000579c3 */ /* 0x000e220000008800 */
[C---:B------:R-:W-:Y:S01]  /*14a0*/  LOP3.LUT P0, R3, R2.reuse, 0x1f, RZ, 0xc0, !PT ;  /* 0x0000001f02037812 */ /* 0x040fe2000780c0ff */
[----:B------:R-:W-:Y:S01]  /*14b0*/  UMOV UR4, 0x400 ;  /* 0x0000040000047882 */ /* 0x000fe20000000000 */
[----:B------:R-:W-:Y:S01]  /*14c0*/  USHF.R.U32.HI UR6, URZ, 0x5, UR7 ;  /* 0x00000005ff067899 */ /* 0x000fe20008011607 */
[----:B------:R-:W-:Y:S05]  /*14d0*/  BSSY.RECONVERGENT B0, `(.L_x_26) ;  /* 0x000000d000007945 */ /* 0x000fea0003800200 */
[----:B------:R-:W-:Y:S01]  /*14e0*/  ISETP.GE.U32.AND P1, PT, R2, UR6, PT ;  /* 0x0000000602007c0c */ /* 0x000fe2000bf26070 */
[----:B0-----:R-:W-:-:S06]  /*14f0*/  ULEA UR4, UR5, UR4, 0x18 ;  /* 0x0000000405047291 */ /* 0x001fcc000f8ec0ff */
[----:B------:R-:W-:-:S04]  /*1500*/  LEA R0, R0, UR4, 0x7 ;  /* 0x0000000400007c11 */ /* 0x000fc8000f8e38ff */
[-C--:B------:R-:W-:Y:S02]  /*1510*/  @!P0 LEA.HI R5, R2, R0.reuse, RZ, 0x1d ;  /* 0x0000000002058211 */ /* 0x080fe400078fe8ff */
[----:B------:R-:W-:-:S03]  /*1520*/  @!P1 LEA R3, R3, R0, 0x2 ;  /* 0x0000000003039211 */ /* 0x000fc600078e10ff */
[----:B------:R0:W-:Y:S01]  /*1530*/  @!P0 STS [R5], R4 ;  /* 0x0000000405008388 */ /* 0x0001e20000000800 */
[----:B------:R-:W-:Y:S06]  /*1540*/  BAR.SYNC.DEFER_BLOCKING 0x0 ;  /* 0x0000000000007b1d */ /* 0x000fec0000010000 */
[----:B------:R0:W1:Y:S01]  /*1550*/  @!P1 LDS R0, [R3] ;  /* 0x0000000003009984 */ /* 0x0000620000000800 */
[----:B------:R-:W-:Y:S05]  /*1560*/  @!P1 BRA `(.L_x_27) ;  /* 0x00000000000c9947 */ /* 0x000fea0003800000 */
[----:B------:R-:W-:-:S13]  /*1570*/  ISETP.GT.U32.AND P0, PT, R2, 0x1f, PT ;  /* 0x0000001f0200780c */ /* 0x000fda0003f04070 */
[----:B------:R-:W-:Y:S05]  /*1580*/  @P0 EXIT ;  /* 0x000000000000094d */ /* 0x000fea0003800000 */
[----:B-1----:R-:W-:-:S07]  /*1590*/  HFMA2 R0, -RZ, RZ, 0, 0 ;  /* 0x00000000ff007431 */ /* 0x002fce00000001ff */
.L_x_27:
[----:B------:R-:W-:Y:S05]  /*15a0*/  BSYNC.RECONVERGENT B0 ;  /* 0x0000000000007941 */ /* 0x000fea0003800200 */
.L_x_26:
[----:B------:R-:W-:-:S09]  /*15b0*/  UISETP.GE.U32.AND UP0, UPT, UR7, 0x400, UPT ;  /* 0x000004000700788c */ /* 0x000fd2000bf06070 */
[----:B------:R-:W-:Y:S05]  /*15c0*/  BRA.U !UP0, `(.L_x_28) ;  /* 0x00000001080c7547 */ /* 0x000fea000b800000 */
[----:B01----:R-:W0:Y:S02]  /*15d0*/  SHFL.DOWN PT, R3, R0, 0x10, 0x1f ;  /* 0x0a001f0000037f89 */ /* 0x003e2400000e0000 */
[----:B0-----:R-:W-:Y:S01]  /*15e0*/  FADD R0, R0, R3 ;  /* 0x0000000300007221 */ /* 0x001fe20000000000 */
[----:B------:R-:W-:Y:S06]  /*15f0*/  BRA `(.L_x_29) ;  /* 0x0000000000087947 */ /* 0x000fec0003800000 */
.L_x_28:
[----:B------:R-:W-:-:S09]  /*1600*/  UISETP.GE.U32.AND UP0, UPT, UR7, 0x200, UPT ;  /* 0x000002000700788c */ /* 0x000fd2000bf06070 */
[----:B------:R-:W-:Y:S05]  /*1610*/  BRA.U !UP0, `(.L_x_30) ;  /* 0x00000001080c7547 */ /* 0x000fea000b800000 */
.L_x_29:
[----:B01----:R-:W0:Y:S02]  /*1620*/  SHFL.DOWN PT, R3, R0, 0x8, 0x1f ;  /* 0x09001f0000037f89 */ /* 0x003e2400000e0000 */
[----:B0-----:R-:W-:Y:S01]  /*1630*/  FADD R0, R3, R0 ;  /* 0x0000000003007221 */ /* 0x001fe20000000000 */
[----:B------:R-:W-:Y:S06]  /*1640*/  BRA `(.L_x_31) ;  /* 0x0000000000087947 */ /* 0x000fec0003800000 */
.L_x_30:
[----:B------:R-:W-:-:S09]  /*1650*/  UISETP.GE.U32.AND UP0, UPT, UR7, 0x100, UPT ;  /* 0x000001000700788c */ /* 0x000fd2000bf06070 */
[----:B------:R-:W-:Y:S05]  /*1660*/  BRA.U !UP0, `(.L_x_32) ;  /* 0x00000001080c7547 */ /* 0x000fea000b800000 */
.L_x_31:
[----:B01----:R-:W0:Y:S02]  /*1670*/  SHFL.DOWN PT, R3, R0, 0x4, 0x1f ;  /* 0x08801f0000037f89 */ /* 0x003e2400000e0000 */
[----:B0-----:R-:W-:Y:S01]  /*1680*/  FADD R0, R3, R0 ;  /* 0x0000000003007221 */ /* 0x001fe20000000000 */
[----:B------:R-:W-:Y:S06]  /*1690*/  BRA `(.L_x_33) ;  /* 0x0000000000087947 */ /* 0x000fec0003800000 */
.L_x_32:
[----:B------:R-:W-:-:S09]  /*16a0*/  UISETP.GE.U32.AND UP0, UPT, UR7, 0x80, UPT ;  /* 0x000000800700788c */ /* 0x000fd2000bf06070 */
[----:B------:R-:W-:Y:S05]  /*16b0*/  BRA.U !UP0, `(.L_x_34) ;  /* 0x00000001080c7547 */ /* 0x000fea000b800000 */
.L_x_33:
[----:B01----:R-:W0:Y:S02]  /*16c0*/  SHFL.DOWN PT, R3, R0, 0x2, 0x1f ;  /* 0x08401f0000037f89 */ /* 0x003e2400000e0000 */
[----:B0-----:R-:W-:Y:S01]  /*16d0*/  FADD R0, R3, R0 ;  /* 0x0000000003007221 */ /* 0x001fe20000000000 */
[----:B------:R-:W-:Y:S06]  /*16e0*/  BRA `(.L_x_35) ;  /* 0x0000000000087947 */ /* 0x000fec0003800000 */
.L_x_34:
[----:B------:R-:W-:-:S09]  /*16f0*/  UISETP.GE.U32.AND UP0, UPT, UR7, 0x40, UPT ;  /* 0x000000400700788c */ /* 0x000fd2000bf06070 */
[----:B------:R-:W-:Y:S05]  /*1700*/  BRA.U !UP0, `(.L_x_36) ;  /* 0x0000000108087547 */ /* 0x000fea000b800000 */
.L_x_35:
[----:B01----:R-:W0:Y:S02]  /*1710*/  SHFL.DOWN PT, R3, R0, 0x1, 0x1f ;  /* 0x08201f0000037f89 */ /* 0x003e2400000e0000 */
[----:B0-----:R-:W-:-:S07]  /*1720*/  FADD R0, R3, R0 ;  /* 0x0000000003007221 */ /* 0x001fce0000000000 */
.L_x_36:
[----:B------:R-:W-:-:S13]  /*1730*/  ISETP.NE.AND P0, PT, R2, RZ, PT ;  /* 0x000000ff0200720c */ /* 0x000fda0003f05270 */
[----:B------:R-:W-:Y:S05]  /*1740*/  @P0 EXIT ;  /* 0x000000000000094d */ /* 0x000fea0003800000 */
[----:B0-----:R-:W0:Y:S01]  /*1750*/  LDC.64 R2, c[0x0][0x390] ;  /* 0x0000e400ff027b82 */ /* 0x001e220000000a00 */
[----:B-1----:R-:W-:Y:S01]  /*1760*/  F2FP.F16.F32.PACK_AB R0, RZ, R0 ;  /* 0x00000000ff00723e */ /* 0x002fe200000000ff */
[----:B0-----:R-:W-:-:S05]  /*1770*/  IMAD.WIDE.U32 R2, R6, 0x2, R2 ;  /* 0x0000000206027825 */ /* 0x001fca00078e0002 */
[----:B------:R-:W-:Y:S01]  /*1780*/  STG.E.U16 desc[UR8][R2.64], R0 ;  /* 0x0000000002007986 */ /* 0x000fe2000c101508 */
[----:B------:R-:W-:Y:S05]  /*1790*/  EXIT ;  /* 0x000000000000794d */ /* 0x000fea0003800000 */
.L_x_37:
[----:B------:R-:W-:-:S00]  /*17a0*/  BRA `(.L_x_37) ;  /* 0xfffffffc00fc7947 */ /* 0x000fc0000383ffff */
[----:B------:R-:W-:-:S00]  /*17b0*/  NOP ;  /* 0x0000000000007918 */ /* 0x000fc00000000000 */
        /* <DEDUP_REMOVED lines=12> */
.L_x_38:


//--------------------- .nv.shared._Z11gemv_kernelP6__halfS0_S0_jj --------------------------
	.section	.nv.shared._Z11gemv_kernelP6__halfS0_S0_jj,"aw",@nobits
	.sectionflags	@""
	.align	4
.nv.shared._Z11gemv_kernelP6__halfS0_S0_jj:
	.zero		9216


//--------------------- .nv.shared.reserved.0     --------------------------
	.section	.nv.shared.reserved.0,"aw",@nobits
	.weak		__nv_reservedSMEM_offset_0_alias
	.size		__nv_reservedSMEM_offset_0_alias, 0, 64
	.other		__nv_reservedSMEM_offset_0_alias,@"STO_CUDA_RESERVED_SHARED STV_DEFAULT"
__nv_reservedSMEM_offset_0_alias:
	.zero		0
	.zero		64


//--------------------- .nv.constant0._Z11gemv_kernelP6__halfS0_S0_jj --------------------------
	.section	.nv.constant0._Z11gemv_kernelP6__halfS0_S0_jj,"a",@progbits
	.sectionflags	@""
	.align	4
.nv.constant0._Z11gemv_kernelP6__halfS0_S0_jj:
	.zero		928


//--------------------- SYMBOLS --------------------------

	.type		.nv.reservedSmem.offset0,@object
	.size		.nv.reservedSmem.offset0,0x4
	.type		.nv.reservedSmem.cap,@object
	.size		.nv.reservedSmem.cap,0x4
